//
// Generated by NVIDIA NVVM Compiler
//
// Compiler Build ID: CL-36424714
// Cuda compilation tools, release 13.0, V13.0.88
// Based on NVVM 20.0.0
//

.version 9.0
.target sm_100
.address_size 64

	// .globl	_Z11calculoAzulPd
.global .align 8 .f64 d_intervaloX;
.global .align 8 .f64 d_intervaloY;
.global .align 8 .f64 d_denominador1;
.global .align 8 .f64 d_denominador2;
.global .align 4 .u32 d_divX;
.global .align 4 .u32 d_divY;

.visible .entry _Z11calculoAzulPd(
	.param .u64 .ptr .align 1 _Z11calculoAzulPd_param_0
)
{
	.reg .b32 	%r<16>;
	.reg .b64 	%rd<14>;
	.reg .b64 	%fd<39>;

	ld.param.u64 	%rd1, [_Z11calculoAzulPd_param_0];
	cvta.to.global.u64 	%rd2, %rd1;
	mov.u32 	%r1, %ctaid.x;
	mov.u32 	%r2, %ntid.x;
	mov.u32 	%r3, %tid.x;
	mad.lo.s32 	%r4, %r1, %r2, %r3;
	mov.u32 	%r5, %ctaid.y;
	mov.u32 	%r6, %ntid.y;
	mov.u32 	%r7, %tid.y;
	mad.lo.s32 	%r8, %r5, %r6, %r7;
	ld.global.f64 	%fd1, [d_intervaloX];
	cvt.rn.f64.s32 	%fd2, %r4;
	mul.f64 	%fd3, %fd1, %fd2;
	ld.global.f64 	%fd4, [d_intervaloY];
	mul.f64 	%fd5, %fd4, %fd2;
	mul.f64 	%fd6, %fd3, 0d407F400000000000;
	mov.f64 	%fd7, 0d3FF0000000000000;
	sub.f64 	%fd8, %fd7, %fd3;
	mul.f64 	%fd9, %fd6, %fd8;
	mov.f64 	%fd10, 0d3FE0000000000000;
	sub.f64 	%fd11, %fd10, %fd5;
	mul.f64 	%fd12, %fd9, %fd11;
	mul.f64 	%fd13, %fd1, %fd12;
	add.f64 	%fd14, %fd13, 0d4000000000000000;
	ld.global.f64 	%fd15, [d_denominador1];
	div.rn.f64 	%fd16, %fd14, %fd15;
	ld.global.u32 	%r9, [d_divX];
	add.s32 	%r10, %r9, 2;
	mul.lo.s32 	%r11, %r10, %r4;
	cvt.s64.s32 	%rd3, %r11;
	cvt.u64.u32 	%rd4, %r8;
	add.s64 	%rd5, %rd4, %rd3;
	shl.b64 	%rd6, %rd5, 3;
	add.s64 	%rd7, %rd2, %rd6;
	ld.global.f64 	%fd17, [%rd7+-8];
	mov.f64 	%fd18, 0d4000000000000000;
	sub.f64 	%fd19, %fd18, %fd13;
	div.rn.f64 	%fd20, %fd19, %fd15;
	ld.global.f64 	%fd21, [%rd7+8];
	mul.f64 	%fd22, %fd21, %fd20;
	fma.rn.f64 	%fd23, %fd17, %fd16, %fd22;
	mul.f64 	%fd24, %fd5, 0d407F400000000000;
	add.f64 	%fd25, %fd5, 0dBFF0000000000000;
	mul.f64 	%fd26, %fd24, %fd25;
	add.f64 	%fd27, %fd3, 0dBFE0000000000000;
	mul.f64 	%fd28, %fd27, %fd26;
	mul.f64 	%fd29, %fd1, %fd28;
	add.f64 	%fd30, %fd29, 0d4000000000000000;
	ld.global.f64 	%fd31, [d_denominador2];
	div.rn.f64 	%fd32, %fd30, %fd31;
	sub.s32 	%r12, %r11, %r10;
	add.s32 	%r13, %r12, %r8;
	mul.wide.s32 	%rd8, %r13, 8;
	add.s64 	%rd9, %rd2, %rd8;
	ld.global.f64 	%fd33, [%rd9];
	fma.rn.f64 	%fd34, %fd33, %fd32, %fd23;
	sub.f64 	%fd35, %fd18, %fd29;
	div.rn.f64 	%fd36, %fd35, %fd31;
	shl.b32 	%r14, %r10, 1;
	add.s32 	%r15, %r13, %r14;
	mul.wide.s32 	%rd10, %r15, 8;
	add.s64 	%rd11, %rd2, %rd10;
	ld.global.f64 	%fd37, [%rd11];
	fma.rn.f64 	%fd38, %fd37, %fd36, %fd34;
	mul.wide.s32 	%rd12, %r10, 8;
	add.s64 	%rd13, %rd9, %rd12;
	st.global.f64 	[%rd13], %fd38;
	ret;

}
	// .globl	_Z15calculoVermelhoPd
.visible .entry _Z15calculoVermelhoPd(
	.param .u64 .ptr .align 1 _Z15calculoVermelhoPd_param_0
)
{
	.reg .b32 	%r<16>;
	.reg .b64 	%rd<14>;
	.reg .b64 	%fd<39>;

	ld.param.u64 	%rd1, [_Z15calculoVermelhoPd_param_0];
	cvta.to.global.u64 	%rd2, %rd1;
	mov.u32 	%r1, %ctaid.x;
	mov.u32 	%r2, %ntid.x;
	mov.u32 	%r3, %tid.x;
	mad.lo.s32 	%r4, %r1, %r2, %r3;
	mov.u32 	%r5, %ctaid.y;
	mov.u32 	%r6, %ntid.y;
	mov.u32 	%r7, %tid.y;
	mad.lo.s32 	%r8, %r5, %r6, %r7;
	ld.global.f64 	%fd1, [d_intervaloX];
	cvt.rn.f64.s32 	%fd2, %r4;
	mul.f64 	%fd3, %fd1, %fd2;
	ld.global.f64 	%fd4, [d_intervaloY];
	mul.f64 	%fd5, %fd4, %fd2;
	mul.f64 	%fd6, %fd3, 0d407F400000000000;
	mov.f64 	%fd7, 0d3FF0000000000000;
	sub.f64 	%fd8, %fd7, %fd3;
	mul.f64 	%fd9, %fd6, %fd8;
	mov.f64 	%fd10, 0d3FE0000000000000;
	sub.f64 	%fd11, %fd10, %fd5;
	mul.f64 	%fd12, %fd9, %fd11;
	mul.f64 	%fd13, %fd1, %fd12;
	add.f64 	%fd14, %fd13, 0d4000000000000000;
	ld.global.f64 	%fd15, [d_denominador1];
	div.rn.f64 	%fd16, %fd14, %fd15;
	ld.global.u32 	%r9, [d_divX];
	add.s32 	%r10, %r9, 2;
	mul.lo.s32 	%r11, %r10, %r4;
	cvt.s64.s32 	%rd3, %r11;
	cvt.u64.u32 	%rd4, %r8;
	add.s64 	%rd5, %rd4, %rd3;
	shl.b64 	%rd6, %rd5, 3;
	add.s64 	%rd7, %rd2, %rd6;
	ld.global.f64 	%fd17, [%rd7+-8];
	mov.f64 	%fd18, 0d4000000000000000;
	sub.f64 	%fd19, %fd18, %fd13;
	div.rn.f64 	%fd20, %fd19, %fd15;
	ld.global.f64 	%fd21, [%rd7+8];
	mul.f64 	%fd22, %fd21, %fd20;
	fma.rn.f64 	%fd23, %fd17, %fd16, %fd22;
	mul.f64 	%fd24, %fd5, 0d407F400000000000;
	add.f64 	%fd25, %fd5, 0dBFF0000000000000;
	mul.f64 	%fd26, %fd24, %fd25;
	add.f64 	%fd27, %fd3, 0dBFE0000000000000;
	mul.f64 	%fd28, %fd27, %fd26;
	mul.f64 	%fd29, %fd1, %fd28;
	add.f64 	%fd30, %fd29, 0d4000000000000000;
	ld.global.f64 	%fd31, [d_denominador2];
	div.rn.f64 	%fd32, %fd30, %fd31;
	sub.s32 	%r12, %r11, %r10;
	add.s32 	%r13, %r12, %r8;
	mul.wide.s32 	%rd8, %r13, 8;
	add.s64 	%rd9, %rd2, %rd8;
	ld.global.f64 	%fd33, [%rd9];
	fma.rn.f64 	%fd34, %fd33, %fd32, %fd23;
	sub.f64 	%fd35, %fd18, %fd29;
	div.rn.f64 	%fd36, %fd35, %fd31;
	shl.b32 	%r14, %r10, 1;
	add.s32 	%r15, %r13, %r14;
	mul.wide.s32 	%rd10, %r15, 8;
	add.s64 	%rd11, %rd2, %rd10;
	ld.global.f64 	%fd37, [%rd11];
	fma.rn.f64 	%fd38, %fd37, %fd36, %fd34;
	mul.wide.s32 	%rd12, %r10, 8;
	add.s64 	%rd13, %rd9, %rd12;
	st.global.f64 	[%rd13], %fd38;
	ret;

}


// ===== COMPILED SASS (sm_100) =====

	.target	sm_100

	.elftype	@"ET_EXEC"


//--------------------- .note.nv.tkinfo           --------------------------
	.section	.note.nv.tkinfo,"",@"SHT_NOTE"
	.sectionflags	@"SHF_NOTE_NV_TKINFO"
	.tkinfo
        /*0018*/ 	.word	0x00000002
        /*0030*/ 	.string	""
        /*0030*/ 	.string	"ptxas"
        /*0030*/ 	.string	"Cuda compilation tools, release 13.0, V13.0.88"
        /*0030*/ 	.string	"Build cuda_13.0.r13.0/compiler.36424714_0"
        /*0030*/ 	.string	"-arch sm_100 -m 64 "



//--------------------- .note.nv.cuinfo           --------------------------
	.section	.note.nv.cuinfo,"",@"SHT_NOTE"
	.sectionflags	@"SHF_NOTE_NV_CUINFO"
        /*0018*/ 	.short	0x0002
        /*001a*/ 	.short	0x0064
        /*001c*/ 	.short	0x0082
	.zero		2


//--------------------- .nv.info                  --------------------------
	.section	.nv.info,"",@"SHT_CUDA_INFO"
	.align	4


	//----- nvinfo : EIATTR_REGCOUNT
	.align		4
        /*0000*/ 	.byte	0x04, 0x2f
        /*0002*/ 	.short	(.L_7 - .L_6)
	.align		4
.L_6:
        /*0004*/ 	.word	index@(_Z11calculoAzulPd)
        /*0008*/ 	.word	0x0000002a


	//----- nvinfo : EIATTR_FRAME_SIZE
	.align		4
.L_7:
        /*000c*/ 	.byte	0x04, 0x11
        /*000e*/ 	.short	(.L_9 - .L_8)
	.align		4
.L_8:
        /*0010*/ 	.word	index@($__internal_1_$__cuda_sm20_div_rn_f64_full)
        /*0014*/ 	.word	0x00000000


	//----- nvinfo : EIATTR_FRAME_SIZE
	.align		4
.L_9:
        /*0018*/ 	.byte	0x04, 0x11
        /*001a*/ 	.short	(.L_11 - .L_10)
	.align		4
.L_10:
        /*001c*/ 	.word	index@(_Z11calculoAzulPd)
        /*0020*/ 	.word	0x00000000


	//----- nvinfo : EIATTR_REGCOUNT
	.align		4
.L_11:
        /*0024*/ 	.byte	0x04, 0x2f
        /*0026*/ 	.short	(.L_13 - .L_12)
	.align		4
.L_12:
        /*0028*/ 	.word	index@(_Z15calculoVermelhoPd)
        /*002c*/ 	.word	0x0000002a


	//----- nvinfo : EIATTR_FRAME_SIZE
	.align		4
.L_13:
        /*0030*/ 	.byte	0x04, 0x11
        /*0032*/ 	.short	(.L_15 - .L_14)
	.align		4
.L_14:
        /*0034*/ 	.word	index@($__internal_0_$__cuda_sm20_div_rn_f64_full)
        /*0038*/ 	.word	0x00000000


	//----- nvinfo : EIATTR_FRAME_SIZE
	.align		4
.L_15:
        /*003c*/ 	.byte	0x04, 0x11
        /*003e*/ 	.short	(.L_17 - .L_16)
	.align		4
.L_16:
        /*0040*/ 	.word	index@(_Z15calculoVermelhoPd)
        /*0044*/ 	.word	0x00000000


	//----- nvinfo : EIATTR_MIN_STACK_SIZE
	.align		4
.L_17:
        /*0048*/ 	.byte	0x04, 0x12
        /*004a*/ 	.short	(.L_19 - .L_18)
	.align		4
.L_18:
        /*004c*/ 	.word	index@(_Z15calculoVermelhoPd)
        /*0050*/ 	.word	0x00000000


	//----- nvinfo : EIATTR_MIN_STACK_SIZE
	.align		4
.L_19:
        /*0054*/ 	.byte	0x04, 0x12
        /*0056*/ 	.short	(.L_21 - .L_20)
	.align		4
.L_20:
        /*0058*/ 	.word	index@(_Z11calculoAzulPd)
        /*005c*/ 	.word	0x00000000
.L_21:


//--------------------- .nv.compat                --------------------------
	.section	.nv.compat,"",@"SHT_CUDA_COMPAT_INFO"
	.align	4
        /*0000*/ 	.byte	0x02, 0x09, 0x00, 0x00, 0x02, 0x02, 0x01, 0x00, 0x02, 0x05, 0x05, 0x00, 0x03, 0x07, 0x01, 0x01
        /*0010*/ 	.byte	0x02, 0x03, 0x00, 0x00, 0x02, 0x06, 0x01, 0x00, 0x04, 0x0b, 0x08, 0x00, 0x01, 0x00, 0x00, 0x00
        /*0020*/ 	.byte	0x00, 0x00, 0x00, 0x00


//--------------------- .nv.info._Z15calculoVermelhoPd --------------------------
	.section	.nv.info._Z15calculoVermelhoPd,"",@"SHT_CUDA_INFO"
	.sectionflags	@""
	.align	4


	//----- nvinfo : EIATTR_CUDA_API_VERSION
	.align		4
        /*0000*/ 	.byte	0x04, 0x37
        /*0002*/ 	.short	(.L_23 - .L_22)
.L_22:
        /*0004*/ 	.word	0x00000082


	//----- nvinfo : EIATTR_KPARAM_INFO
	.align		4
.L_23:
        /*0008*/ 	.byte	0x04, 0x17
        /*000a*/ 	.short	(.L_25 - .L_24)
.L_24:
        /*000c*/ 	.word	0x00000000
        /*0010*/ 	.short	0x0000
        /*0012*/ 	.short	0x0000
        /*0014*/ 	.byte	0x00, 0xf5, 0x21, 0x00


	//----- nvinfo : EIATTR_SPARSE_MMA_MASK
	.align		4
.L_25:
        /*0018*/ 	.byte	0x03, 0x50
        /*001a*/ 	.short	0x0000


	//----- nvinfo : EIATTR_MAXREG_COUNT
	.align		4
        /*001c*/ 	.byte	0x03, 0x1b
        /*001e*/ 	.short	0x00ff


	//----- nvinfo : EIATTR_MERCURY_ISA_VERSION
	.align		4
        /*0020*/ 	.byte	0x03, 0x5f
        /*0022*/ 	.short	0x0101


	//----- nvinfo : EIATTR_VRC_CTA_INIT_COUNT
	.align		4
        /*0024*/ 	.byte	0x02, 0x4a
	.zero		1
	.zero		1


	//----- nvinfo : EIATTR_EXIT_INSTR_OFFSETS
	.align		4
        /*0028*/ 	.byte	0x04, 0x1c
        /*002a*/ 	.short	(.L_27 - .L_26)


	//   ....[0]....
.L_26:
        /*002c*/ 	.word	0x000009c0


	//----- nvinfo : EIATTR_CRS_STACK_SIZE
	.align		4
.L_27:
        /*0030*/ 	.byte	0x04, 0x1e
        /*0032*/ 	.short	(.L_29 - .L_28)
.L_28:
        /*0034*/ 	.word	0x00000000


	//----- nvinfo : EIATTR_CBANK_PARAM_SIZE
	.align		4
.L_29:
        /*0038*/ 	.byte	0x03, 0x19
        /*003a*/ 	.short	0x0008


	//----- nvinfo : EIATTR_PARAM_CBANK
	.align		4
        /*003c*/ 	.byte	0x04, 0x0a
        /*003e*/ 	.short	(.L_31 - .L_30)
	.align		4
.L_30:
        /*0040*/ 	.word	index@(.nv.constant0._Z15calculoVermelhoPd)
        /*0044*/ 	.short	0x0380
        /*0046*/ 	.short	0x0008


	//----- nvinfo : EIATTR_SW_WAR
	.align		4
.L_31:
        /*0048*/ 	.byte	0x04, 0x36
        /*004a*/ 	.short	(.L_33 - .L_32)
.L_32:
        /*004c*/ 	.word	0x00000008
.L_33:


//--------------------- .nv.info._Z11calculoAzulPd --------------------------
	.section	.nv.info._Z11calculoAzulPd,"",@"SHT_CUDA_INFO"
	.sectionflags	@""
	.align	4


	//----- nvinfo : EIATTR_CUDA_API_VERSION
	.align		4
        /*0000*/ 	.byte	0x04, 0x37
        /*0002*/ 	.short	(.L_35 - .L_34)
.L_34:
        /*0004*/ 	.word	0x00000082


	//----- nvinfo : EIATTR_KPARAM_INFO
	.align		4
.L_35:
        /*0008*/ 	.byte	0x04, 0x17
        /*000a*/ 	.short	(.L_37 - .L_36)
.L_36:
        /*000c*/ 	.word	0x00000000
        /*0010*/ 	.short	0x0000
        /*0012*/ 	.short	0x0000
        /*0014*/ 	.byte	0x00, 0xf5, 0x21, 0x00


	//----- nvinfo : EIATTR_SPARSE_MMA_MASK
	.align		4
.L_37:
        /*0018*/ 	.byte	0x03, 0x50
        /*001a*/ 	.short	0x0000


	//----- nvinfo : EIATTR_MAXREG_COUNT
	.align		4
        /*001c*/ 	.byte	0x03, 0x1b
        /*001e*/ 	.short	0x00ff


	//----- nvinfo : EIATTR_MERCURY_ISA_VERSION
	.align		4
        /*0020*/ 	.byte	0x03, 0x5f
        /*0022*/ 	.short	0x0101


	//----- nvinfo : EIATTR_VRC_CTA_INIT_COUNT
	.align		4
        /*0024*/ 	.byte	0x02, 0x4a
	.zero		1
	.zero		1


	//----- nvinfo : EIATTR_EXIT_INSTR_OFFSETS
	.align		4
        /*0028*/ 	.byte	0x04, 0x1c
        /*002a*/ 	.short	(.L_39 - .L_38)


	//   ....[0]....
.L_38:
        /*002c*/ 	.word	0x000009c0


	//----- nvinfo : EIATTR_CRS_STACK_SIZE
	.align		4
.L_39:
        /*0030*/ 	.byte	0x04, 0x1e
        /*0032*/ 	.short	(.L_41 - .L_40)
.L_40:
        /*0034*/ 	.word	0x00000000


	//----- nvinfo : EIATTR_CBANK_PARAM_SIZE
	.align		4
.L_41:
        /*0038*/ 	.byte	0x03, 0x19
        /*003a*/ 	.short	0x0008


	//----- nvinfo : EIATTR_PARAM_CBANK
	.align		4
        /*003c*/ 	.byte	0x04, 0x0a
        /*003e*/ 	.short	(.L_43 - .L_42)
	.align		4
.L_42:
        /*0040*/ 	.word	index@(.nv.constant0._Z11calculoAzulPd)
        /*0044*/ 	.short	0x0380
        /*0046*/ 	.short	0x0008


	//----- nvinfo : EIATTR_SW_WAR
	.align		4
.L_43:
        /*0048*/ 	.byte	0x04, 0x36
        /*004a*/ 	.short	(.L_45 - .L_44)
.L_44:
        /*004c*/ 	.word	0x00000008
.L_45:


//--------------------- .nv.callgraph             --------------------------
	.section	.nv.callgraph,"",@"SHT_CUDA_CALLGRAPH"
	.align	4
	.sectionentsize	8
	.align		4
        /*0000*/ 	.word	0x00000000
	.align		4
        /*0004*/ 	.word	0xffffffff
	.align		4
        /*0008*/ 	.word	0x00000000
	.align		4
        /*000c*/ 	.word	0xfffffffe
	.align		4
        /*0010*/ 	.word	0x00000000
	.align		4
        /*0014*/ 	.word	0xfffffffd
	.align		4
        /*0018*/ 	.word	0x00000000
	.align		4
        /*001c*/ 	.word	0xfffffffc


//--------------------- .nv.constant4             --------------------------
	.section	.nv.constant4,"a",@progbits
	.align	8
	.align		8
.nv.constant4:
        /*0000*/ 	.dword	d_intervaloX
	.align		8
        /*0008*/ 	.dword	d_intervaloY
	.align		8
        /*0010*/ 	.dword	d_denominador1
	.align		8
        /*0018*/ 	.dword	d_denominador2
	.align		8
        /*0020*/ 	.dword	d_divX
	.align		8
        /*0028*/ 	.dword	d_divY


//--------------------- .text._Z15calculoVermelhoPd --------------------------
	.section	.text._Z15calculoVermelhoPd,"ax",@progbits
	.align	128
        .global         _Z15calculoVermelhoPd
        .type           _Z15calculoVermelhoPd,@function
        .size           _Z15calculoVermelhoPd,(.L_x_28 - _Z15calculoVermelhoPd)
        .other          _Z15calculoVermelhoPd,@"STO_CUDA_ENTRY STV_DEFAULT"
_Z15calculoVermelhoPd:
.text._Z15calculoVermelhoPd:
[----:B------:R-:W-:Y:S08]  /*0000*/  LDC R1, c[0x0][0x37c] ;  /* 0x0000df00ff017b82 */ /* 0x000ff00000000800 */
[----:B------:R-:W0:Y:S01]  /*0010*/  LDC.64 R26, c[0x4][0x10] ;  /* 0x01000400ff1a7b82 */ /* 0x000e220000000a00 */
[----:B------:R-:W0:Y:S07]  /*0020*/  LDCU.64 UR4, c[0x0][0x358] ;  /* 0x00006b00ff0477ac */ /* 0x000e2e0008000a00 */
[----:B------:R-:W1:Y:S08]  /*0030*/  LDC.64 R24, c[0x4][RZ] ;  /* 0x01000000ff187b82 */ /* 0x000e700000000a00 */
[----:B------:R-:W2:Y:S01]  /*0040*/  LDC.64 R2, c[0x4][0x8] ;  /* 0x01000200ff027b82 */ /* 0x000ea20000000a00 */
[----:B0-----:R-:W3:Y:S04]  /*0050*/  LDG.E.64 R26, desc[UR4][R26.64] ;  /* 0x000000041a1a7981 */ /* 0x001ee8000c1e1b00 */
[----:B-1----:R-:W4:Y:S04]  /*0060*/  LDG.E.64 R24, desc[UR4][R24.64] ;  /* 0x0000000418187981 */ /* 0x002f28000c1e1b00 */
[----:B--2---:R-:W2:Y:S01]  /*0070*/  LDG.E.64 R2, desc[UR4][R2.64] ;  /* 0x0000000402027981 */ /* 0x004ea2000c1e1b00 */
[----:B------:R-:W0:Y:S01]  /*0080*/  S2UR UR6, SR_CTAID.X ;  /* 0x00000000000679c3 */ /* 0x000e220000002500 */
[----:B------:R-:W-:Y:S01]  /*0090*/  IMAD.MOV.U32 R8, RZ, RZ, 0x1 ;  /* 0x00000001ff087424 */ /* 0x000fe200078e00ff */
[----:B------:R-:W-:Y:S01]  /*00a0*/  BSSY.RECONVERGENT B0, `(.L_x_0) ;  /* 0x0000027000007945 */ /* 0x000fe20003800200 */
[----:B------:R-:W0:Y:S05]  /*00b0*/  S2R R5, SR_TID.X ;  /* 0x0000000000057919 */ /* 0x000e2a0000002100 */
[----:B------:R-:W0:Y:S02]  /*00c0*/  LDC R0, c[0x0][0x360] ;  /* 0x0000d800ff007b82 */ /* 0x000e240000000800 */
[----:B0-----:R-:W-:-:S06]  /*00d0*/  IMAD R0, R0, UR6, R5 ;  /* 0x0000000600007c24 */ /* 0x001fcc000f8e0205 */
[----:B------:R-:W0:Y:S01]  /*00e0*/  S2UR UR6, SR_CTAID.Y ;  /* 0x00000000000679c3 */ /* 0x000e220000002600 */
[----:B------:R-:W4:Y:S08]  /*00f0*/  I2F.F64 R20, R0 ;  /* 0x0000000000147312 */ /* 0x000f300000201c00 */
[----:B---3--:R-:W1:Y:S01]  /*0100*/  MUFU.RCP64H R9, R27 ;  /* 0x0000001b00097308 */ /* 0x008e620000001800 */
[----:B----4-:R-:W-:-:S02]  /*0110*/  DMUL R22, R24, R20 ;  /* 0x0000001418167228 */ /* 0x010fc40000000000 */
[----:B--2---:R-:W-:-:S06]  /*0120*/  DMUL R20, R20, R2 ;  /* 0x0000000214147228 */ /* 0x004fcc0000000000 */
[----:B------:R-:W-:Y:S02]  /*0130*/  DMUL R4, R22, 500 ;  /* 0x407f400016047828 */ /* 0x000fe40000000000 */
[----:B-1----:R-:W-:Y:S02]  /*0140*/  DFMA R10, -R26, R8, 1 ;  /* 0x3ff000001a0a742b */ /* 0x002fe40000000108 */
[----:B------:R-:W-:Y:S02]  /*0150*/  DADD R2, -R22, 1 ;  /* 0x3ff0000016027429 */ /* 0x000fe40000000100 */
[----:B------:R-:W-:-:S04]  /*0160*/  DADD R6, -R20, 0.5 ;  /* 0x3fe0000014067429 */ /* 0x000fc80000000100 */
[----:B------:R-:W-:Y:S02]  /*0170*/  DFMA R10, R10, R10, R10 ;  /* 0x0000000a0a0a722b */ /* 0x000fe4000000000a */
[----:B------:R-:W-:-:S06]  /*0180*/  DMUL R2, R4, R2 ;  /* 0x0000000204027228 */ /* 0x000fcc0000000000 */
[----:B------:R-:W-:Y:S02]  /*0190*/  DFMA R10, R8, R10, R8 ;  /* 0x0000000a080a722b */ /* 0x000fe40000000008 */
[----:B------:R-:W-:-:S06]  /*01a0*/  DMUL R2, R2, R6 ;  /* 0x0000000602027228 */ /* 0x000fcc0000000000 */
[----:B------:R-:W-:Y:S02]  /*01b0*/  DFMA R4, -R26, R10, 1 ;  /* 0x3ff000001a04742b */ /* 0x000fe4000000010a */
[----:B------:R-:W-:-:S06]  /*01c0*/  DMUL R18, R24, R2 ;  /* 0x0000000218127228 */ /* 0x000fcc0000000000 */
[----:B------:R-:W-:Y:S02]  /*01d0*/  DFMA R4, R10, R4, R10 ;  /* 0x000000040a04722b */ /* 0x000fe4000000000a */
[----:B------:R-:W-:Y:S01]  /*01e0*/  DADD R6, R18, 2 ;  /* 0x4000000012067429 */ /* 0x000fe20000000000 */
[----:B------:R-:W0:Y:S01]  /*01f0*/  S2R R11, SR_TID.Y ;  /* 0x00000000000b7919 */ /* 0x000e220000002200 */
[----:B------:R-:W0:Y:S06]  /*0200*/  LDC R10, c[0x0][0x364] ;  /* 0x0000d900ff0a7b82 */ /* 0x000e2c0000000800 */
[----:B------:R-:W-:-:S02]  /*0210*/  DMUL R2, R6, R4 ;  /* 0x0000000406027228 */ /* 0x000fc40000000000 */
[----:B------:R-:W-:-:S06]  /*0220*/  FSETP.GEU.AND P1, PT, |R7|, 6.5827683646048100446e-37, PT ;  /* 0x036000000700780b */ /* 0x000fcc0003f2e200 */
[----:B------:R-:W-:-:S08]  /*0230*/  DFMA R8, -R26, R2, R6 ;  /* 0x000000021a08722b */ /* 0x000fd00000000106 */
[----:B------:R-:W-:Y:S01]  /*0240*/  DFMA R2, R4, R8, R2 ;  /* 0x000000080402722b */ /* 0x000fe20000000002 */
[----:B0-----:R-:W-:-:S09]  /*0250*/  IMAD R5, R10, UR6, R11 ;  /* 0x000000060a057c24 */ /* 0x001fd2000f8e020b */
[----:B------:R-:W-:-:S05]  /*0260*/  FFMA R4, RZ, R27, R3 ;  /* 0x0000001bff047223 */ /* 0x000fca0000000003 */
[----:B------:R-:W-:-:S13]  /*0270*/  FSETP.GT.AND P0, PT, |R4|, 1.469367938527859385e-39, PT ;  /* 0x001000000400780b */ /* 0x000fda0003f04200 */
[----:B------:R-:W-:Y:S05]  /*0280*/  @P0 BRA P1, `(.L_x_1) ;  /* 0x0000000000200947 */ /* 0x000fea0000800000 */
[----:B------:R-:W-:Y:S01]  /*0290*/  IMAD.MOV.U32 R9, RZ, RZ, R6 ;  /* 0x000000ffff097224 */ /* 0x000fe200078e0006 */
[----:B------:R-:W-:Y:S01]  /*02a0*/  MOV R6, 0x2f0 ;  /* 0x000002f000067802 */ /* 0x000fe20000000f00 */
[----:B------:R-:W-:Y:S02]  /*02b0*/  IMAD.MOV.U32 R8, RZ, RZ, R7 ;  /* 0x000000ffff087224 */ /* 0x000fe400078e0007 */
[----:B------:R-:W-:Y:S02]  /*02c0*/  IMAD.MOV.U32 R7, RZ, RZ, R26 ;  /* 0x000000ffff077224 */ /* 0x000fe400078e001a */
[----:B------:R-:W-:-:S07]  /*02d0*/  IMAD.MOV.U32 R11, RZ, RZ, R27 ;  /* 0x000000ffff0b7224 */ /* 0x000fce00078e001b */
[----:B------:R-:W-:Y:S05]  /*02e0*/  CALL.REL.NOINC `($__internal_0_$__cuda_sm20_div_rn_f64_full) ;  /* 0x0000000400b87944 */ /* 0x000fea0003c00000 */
[----:B------:R-:W-:Y:S02]  /*02f0*/  IMAD.MOV.U32 R2, RZ, RZ, R8 ;  /* 0x000000ffff027224 */ /* 0x000fe400078e0008 */
[----:B------:R-:W-:-:S07]  /*0300*/  IMAD.MOV.U32 R3, RZ, RZ, R9 ;  /* 0x000000ffff037224 */ /* 0x000fce00078e0009 */
.L_x_1:
[----:B------:R-:W-:Y:S05]  /*0310*/  BSYNC.RECONVERGENT B0 ;  /* 0x0000000000007941 */ /* 0x000fea0003800200 */
.L_x_0:
[----:B------:R-:W0:Y:S01]  /*0320*/  LDC.64 R6, c[0x4][0x20] ;  /* 0x01000800ff067b82 */ /* 0x000e220000000a00 */
[----:B------:R-:W1:Y:S01]  /*0330*/  LDCU.64 UR6, c[0x0][0x380] ;  /* 0x00007000ff0677ac */ /* 0x000e620008000a00 */
[----:B0-----:R-:W2:Y:S01]  /*0340*/  LDG.E R4, desc[UR4][R6.64] ;  /* 0x0000000406047981 */ /* 0x001ea2000c1e1900 */
[----:B------:R-:W-:Y:S01]  /*0350*/  DADD R18, -R18, 2 ;  /* 0x4000000012127429 */ /* 0x000fe20000000100 */
[----:B--2---:R-:W-:-:S04]  /*0360*/  VIADD R4, R4, 0x2 ;  /* 0x0000000204047836 */ /* 0x004fc80000000000 */
[----:B------:R-:W-:-:S05]  /*0370*/  IMAD R0, R0, R4, RZ ;  /* 0x0000000400007224 */ /* 0x000fca00078e02ff */
[----:B------:R-:W-:-:S04]  /*0380*/  IADD3 R8, P0, PT, R5, R0, RZ ;  /* 0x0000000005087210 */ /* 0x000fc80007f1e0ff */
[----:B------:R-:W-:Y:S02]  /*0390*/  LEA.HI.X.SX32 R9, R0, RZ, 0x1, P0 ;  /* 0x000000ff00097211 */ /* 0x000fe400000f0eff */
[----:B-1----:R-:W-:-:S04]  /*03a0*/  LEA R16, P0, R8, UR6, 0x3 ;  /* 0x0000000608107c11 */ /* 0x002fc8000f8018ff */
[----:B------:R-:W-:-:S05]  /*03b0*/  LEA.HI.X R17, R8, UR7, R9, 0x3, P0 ;  /* 0x0000000708117c11 */ /* 0x000fca00080f1c09 */
[----:B------:R0:W5:Y:S01]  /*03c0*/  LDG.E.64 R14, desc[UR4][R16.64+-0x8] ;  /* 0xfffff804100e7981 */ /* 0x000162000c1e1b00 */
[----:B------:R-:W1:Y:S01]  /*03d0*/  MUFU.RCP64H R9, R27 ;  /* 0x0000001b00097308 */ /* 0x000e620000001800 */
[----:B------:R-:W-:Y:S01]  /*03e0*/  IMAD.MOV.U32 R8, RZ, RZ, 0x1 ;  /* 0x00000001ff087424 */ /* 0x000fe200078e00ff */
[----:B------:R-:W-:Y:S01]  /*03f0*/  FSETP.GEU.AND P1, PT, |R19|, 6.5827683646048100446e-37, PT ;  /* 0x036000001300780b */ /* 0x000fe20003f2e200 */
[----:B------:R-:W-:Y:S04]  /*0400*/  BSSY.RECONVERGENT B0, `(.L_x_2) ;  /* 0x0000014000007945 */ /* 0x000fe80003800200 */
[----:B-1----:R-:W-:-:S08]  /*0410*/  DFMA R6, -R26, R8, 1 ;  /* 0x3ff000001a06742b */ /* 0x002fd00000000108 */
[----:B------:R-:W-:-:S08]  /*0420*/  DFMA R6, R6, R6, R6 ;  /* 0x000000060606722b */ /* 0x000fd00000000006 */
[----:B------:R-:W-:-:S08]  /*0430*/  DFMA R6, R8, R6, R8 ;  /* 0x000000060806722b */ /* 0x000fd00000000008 */
[----:B------:R-:W-:-:S08]  /*0440*/  DFMA R8, -R26, R6, 1 ;  /* 0x3ff000001a08742b */ /* 0x000fd00000000106 */
[----:B------:R-:W-:-:S08]  /*0450*/  DFMA R10, R6, R8, R6 ;  /* 0x00000008060a722b */ /* 0x000fd00000000006 */
[----:B------:R-:W-:-:S08]  /*0460*/  DMUL R6, R10, R18 ;  /* 0x000000120a067228 */ /* 0x000fd00000000000 */
[----:B------:R-:W-:-:S08]  /*0470*/  DFMA R8, -R26, R6, R18 ;  /* 0x000000061a08722b */ /* 0x000fd00000000112 */
[----:B------:R-:W-:-:S10]  /*0480*/  DFMA R6, R10, R8, R6 ;  /* 0x000000080a06722b */ /* 0x000fd40000000006 */
[----:B------:R-:W-:-:S05]  /*0490*/  FFMA R8, RZ, R27, R7 ;  /* 0x0000001bff087223 */ /* 0x000fca0000000007 */
[----:B------:R-:W-:-:S13]  /*04a0*/  FSETP.GT.AND P0, PT, |R8|, 1.469367938527859385e-39, PT ;  /* 0x001000000800780b */ /* 0x000fda0003f04200 */
[----:B0-----:R-:W-:Y:S05]  /*04b0*/  @P0 BRA P1, `(.L_x_3) ;  /* 0x0000000000200947 */ /* 0x001fea0000800000 */
[----:B------:R-:W-:Y:S01]  /*04c0*/  IMAD.MOV.U32 R9, RZ, RZ, R18 ;  /* 0x000000ffff097224 */ /* 0x000fe200078e0012 */
[----:B------:R-:W-:Y:S01]  /*04d0*/  MOV R6, 0x520 ;  /* 0x0000052000067802 */ /* 0x000fe20000000f00 */
[----:B------:R-:W-:Y:S02]  /*04e0*/  IMAD.MOV.U32 R8, RZ, RZ, R19 ;  /* 0x000000ffff087224 */ /* 0x000fe400078e0013 */
[----:B------:R-:W-:Y:S02]  /*04f0*/  IMAD.MOV.U32 R7, RZ, RZ, R26 ;  /* 0x000000ffff077224 */ /* 0x000fe400078e001a */
[----:B------:R-:W-:-:S07]  /*0500*/  IMAD.MOV.U32 R11, RZ, RZ, R27 ;  /* 0x000000ffff0b7224 */ /* 0x000fce00078e001b */
[----:B-----5:R-:W-:Y:S05]  /*0510*/  CALL.REL.NOINC `($__internal_0_$__cuda_sm20_div_rn_f64_full) ;  /* 0x00000004002c7944 */ /* 0x020fea0003c00000 */
[----:B------:R-:W-:Y:S02]  /*0520*/  IMAD.MOV.U32 R6, RZ, RZ, R8 ;  /* 0x000000ffff067224 */ /* 0x000fe400078e0008 */
[----:B------:R-:W-:-:S07]  /*0530*/  IMAD.MOV.U32 R7, RZ, RZ, R9 ;  /* 0x000000ffff077224 */ /* 0x000fce00078e0009 */
.L_x_3:
[----:B------:R-:W-:Y:S05]  /*0540*/  BSYNC.RECONVERGENT B0 ;  /* 0x0000000000007941 */ /* 0x000fea0003800200 */
.L_x_2:
[----:B------:R-:W0:Y:S01]  /*0550*/  LDC.64 R18, c[0x4][0x18] ;  /* 0x01000600ff127b82 */ /* 0x000e220000000a00 */
[----:B------:R-:W2:Y:S04]  /*0560*/  LDG.E.64 R16, desc[UR4][R16.64+0x8] ;  /* 0x0000080410107981 */ /* 0x000ea8000c1e1b00 */
[----:B0-----:R-:W3:Y:S01]  /*0570*/  LDG.E.64 R18, desc[UR4][R18.64] ;  /* 0x0000000412127981 */ /* 0x001ee2000c1e1b00 */
[----:B------:R-:W-:Y:S01]  /*0580*/  IMAD.MOV.U32 R8, RZ, RZ, 0x1 ;  /* 0x00000001ff087424 */ /* 0x000fe200078e00ff */
[C---:B------:R-:W-:Y:S02]  /*0590*/  DMUL R10, R20.reuse, 500 ;  /* 0x407f4000140a7828 */ /* 0x040fe40000000000 */
[----:B------:R-:W-:Y:S02]  /*05a0*/  DADD R20, R20, -1 ;  /* 0xbff0000014147429 */ /* 0x000fe40000000000 */
[----:B------:R-:W-:-:S06]  /*05b0*/  DADD R22, R22, -0.5 ;  /* 0xbfe0000016167429 */ /* 0x000fcc0000000000 */
[----:B------:R-:W-:-:S08]  /*05c0*/  DMUL R10, R10, R20 ;  /* 0x000000140a0a7228 */ /* 0x000fd00000000000 */
[----:B------:R-:W-:-:S08]  /*05d0*/  DMUL R10, R10, R22 ;  /* 0x000000160a0a7228 */ /* 0x000fd00000000000 */
[----:B------:R-:W-:-:S08]  /*05e0*/  DMUL R24, R24, R10 ;  /* 0x0000000a18187228 */ /* 0x000fd00000000000 */
[----:B------:R-:W-:-:S10]  /*05f0*/  DADD R10, R24, 2 ;  /* 0x40000000180a7429 */ /* 0x000fd40000000000 */
[----:B------:R-:W-:Y:S01]  /*0600*/  FSETP.GEU.AND P1, PT, |R11|, 6.5827683646048100446e-37, PT ;  /* 0x036000000b00780b */ /* 0x000fe20003f2e200 */
[----:B------:R-:W-:Y:S01]  /*0610*/  BSSY.RECONVERGENT B0, `(.L_x_4) ;  /* 0x0000015000007945 */ /* 0x000fe20003800200 */
[----:B---3--:R-:W0:Y:S02]  /*0620*/  MUFU.RCP64H R9, R19 ;  /* 0x0000001300097308 */ /* 0x008e240000001800 */
[----:B0-----:R-:W-:-:S08]  /*0630*/  DFMA R12, -R18, R8, 1 ;  /* 0x3ff00000120c742b */ /* 0x001fd00000000108 */
[----:B------:R-:W-:-:S08]  /*0640*/  DFMA R12, R12, R12, R12 ;  /* 0x0000000c0c0c722b */ /* 0x000fd0000000000c */
[----:B------:R-:W-:-:S08]  /*0650*/  DFMA R12, R8, R12, R8 ;  /* 0x0000000c080c722b */ /* 0x000fd00000000008 */
[----:B------:R-:W-:-:S08]  /*0660*/  DFMA R8, -R18, R12, 1 ;  /* 0x3ff000001208742b */ /* 0x000fd0000000010c */
[----:B------:R-:W-:-:S08]  /*0670*/  DFMA R8, R12, R8, R12 ;  /* 0x000000080c08722b */ /* 0x000fd0000000000c */
[----:B------:R-:W-:-:S08]  /*0680*/  DMUL R12, R10, R8 ;  /* 0x000000080a0c7228 */ /* 0x000fd00000000000 */
[----:B------:R-:W-:-:S08]  /*0690*/  DFMA R20, -R18, R12, R10 ;  /* 0x0000000c1214722b */ /* 0x000fd0000000010a */
[----:B------:R-:W-:Y:S02]  /*06a0*/  DFMA R8, R8, R20, R12 ;  /* 0x000000140808722b */ /* 0x000fe4000000000c */
[----:B--2---:R-:W-:-:S08]  /*06b0*/  DMUL R16, R16, R6 ;  /* 0x0000000610107228 */ /* 0x004fd00000000000 */
[----:B------:R-:W-:-:S05]  /*06c0*/  FFMA R6, RZ, R19, R9 ;  /* 0x00000013ff067223 */ /* 0x000fca0000000009 */
[----:B------:R-:W-:Y:S01]  /*06d0*/  FSETP.GT.AND P0, PT, |R6|, 1.469367938527859385e-39, PT ;  /* 0x001000000600780b */ /* 0x000fe20003f04200 */
[----:B-----5:R-:W-:-:S12]  /*06e0*/  DFMA R14, R14, R2, R16 ;  /* 0x000000020e0e722b */ /* 0x020fd80000000010 */
[----:B------:R-:W-:Y:S05]  /*06f0*/  @P0 BRA P1, `(.L_x_5) ;  /* 0x0000000000180947 */ /* 0x000fea0000800000 */
[----:B------:R-:W-:Y:S01]  /*0700*/  MOV R8, R11 ;  /* 0x0000000b00087202 */ /* 0x000fe20000000f00 */
[----:B------:R-:W-:Y:S01]  /*0710*/  IMAD.MOV.U32 R9, RZ, RZ, R10 ;  /* 0x000000ffff097224 */ /* 0x000fe200078e000a */
[----:B------:R-:W-:Y:S01]  /*0720*/  MOV R6, 0x760 ;  /* 0x0000076000067802 */ /* 0x000fe20000000f00 */
[----:B------:R-:W-:Y:S02]  /*0730*/  IMAD.MOV.U32 R7, RZ, RZ, R18 ;  /* 0x000000ffff077224 */ /* 0x000fe400078e0012 */
[----:B------:R-:W-:-:S07]  /*0740*/  IMAD.MOV.U32 R11, RZ, RZ, R19 ;  /* 0x000000ffff0b7224 */ /* 0x000fce00078e0013 */
[----:B------:R-:W-:Y:S05]  /*0750*/  CALL.REL.NOINC `($__internal_0_$__cuda_sm20_div_rn_f64_full) ;  /* 0x00000000009c7944 */ /* 0x000fea0003c00000 */
.L_x_5:
[----:B------:R-:W-:Y:S05]  /*0760*/  BSYNC.RECONVERGENT B0 ;  /* 0x0000000000007941 */ /* 0x000fea0003800200 */
.L_x_4:
[----:B------:R-:W0:Y:S01]  /*0770*/  LDC.64 R2, c[0x0][0x380] ;  /* 0x0000e000ff027b82 */ /* 0x000e220000000a00 */
[----:B------:R-:W-:-:S05]  /*0780*/  IADD3 R0, PT, PT, R5, R0, -R4 ;  /* 0x0000000005007210 */ /* 0x000fca0007ffe804 */
[----:B0-----:R-:W-:-:S05]  /*0790*/  IMAD.WIDE R2, R0, 0x8, R2 ;  /* 0x0000000800027825 */ /* 0x001fca00078e0202 */
[----:B------:R-:W2:Y:S01]  /*07a0*/  LDG.E.64 R10, desc[UR4][R2.64] ;  /* 0x00000004020a7981 */ /* 0x000ea2000c1e1b00 */
[----:B------:R-:W0:Y:S01]  /*07b0*/  MUFU.RCP64H R7, R19 ;  /* 0x0000001300077308 */ /* 0x000e220000001800 */
[----:B------:R-:W-:Y:S01]  /*07c0*/  IMAD.MOV.U32 R6, RZ, RZ, 0x1 ;  /* 0x00000001ff067424 */ /* 0x000fe200078e00ff */
[----:B------:R-:W-:Y:S01]  /*07d0*/  DADD R24, -R24, 2 ;  /* 0x4000000018187429 */ /* 0x000fe20000000100 */
[----:B------:R-:W-:Y:S09]  /*07e0*/  BSSY.RECONVERGENT B0, `(.L_x_6) ;  /* 0x0000016000007945 */ /* 0x000ff20003800200 */
[----:B------:R-:W-:Y:S01]  /*07f0*/  FSETP.GEU.AND P1, PT, |R25|, 6.5827683646048100446e-37, PT ;  /* 0x036000001900780b */ /* 0x000fe20003f2e200 */
[----:B0-----:R-:W-:-:S08]  /*0800*/  DFMA R12, -R18, R6, 1 ;  /* 0x3ff00000120c742b */ /* 0x001fd00000000106 */
        /* <DEDUP_REMOVED lines=8> */
[----:B------:R-:W-:Y:S01]  /*0890*/  FSETP.GT.AND P0, PT, |R5|, 1.469367938527859385e-39, PT ;  /* 0x001000000500780b */ /* 0x000fe20003f04200 */
[----:B--2---:R-:W-:-:S12]  /*08a0*/  DFMA R14, R10, R8, R14 ;  /* 0x000000080a0e722b */ /* 0x004fd8000000000e */
        /* <DEDUP_REMOVED lines=9> */
.L_x_7:
[----:B------:R-:W-:Y:S05]  /*0940*/  BSYNC.RECONVERGENT B0 ;  /* 0x0000000000007941 */ /* 0x000fea0003800200 */
.L_x_6:
[----:B------:R-:W0:Y:S01]  /*0950*/  LDC.64 R8, c[0x0][0x380] ;  /* 0x0000e000ff087b82 */ /* 0x000e220000000a00 */
[----:B------:R-:W-:-:S04]  /*0960*/  IMAD R5, R4, 0x2, R0 ;  /* 0x0000000204057824 */ /* 0x000fc800078e0200 */
[----:B0-----:R-:W-:-:S06]  /*0970*/  IMAD.WIDE R8, R5, 0x8, R8 ;  /* 0x0000000805087825 */ /* 0x001fcc00078e0208 */
[----:B------:R-:W2:Y:S01]  /*0980*/  LDG.E.64 R8, desc[UR4][R8.64] ;  /* 0x0000000408087981 */ /* 0x000ea2000c1e1b00 */
[----:B------:R-:W-:Y:S01]  /*0990*/  IMAD.WIDE R2, R4, 0x8, R2 ;  /* 0x0000000804027825 */ /* 0x000fe200078e0202 */
[----:B--2---:R-:W-:-:S07]  /*09a0*/  DFMA R14, R8, R6, R14 ;  /* 0x00000006080e722b */ /* 0x004fce000000000e */
[----:B------:R-:W-:Y:S01]  /*09b0*/  STG.E.64 desc[UR4][R2.64], R14 ;  /* 0x0000000e02007986 */ /* 0x000fe2000c101b04 */
[----:B------:R-:W-:Y:S05]  /*09c0*/  EXIT ;  /* 0x000000000000794d */ /* 0x000fea0003800000 */
        .weak           $__internal_0_$__cuda_sm20_div_rn_f64_full
        .type           $__internal_0_$__cuda_sm20_div_rn_f64_full,@function
        .size           $__internal_0_$__cuda_sm20_div_rn_f64_full,(.L_x_28 - $__internal_0_$__cuda_sm20_div_rn_f64_full)
$__internal_0_$__cuda_sm20_div_rn_f64_full:
[C---:B------:R-:W-:Y:S01]  /*09d0*/  FSETP.GEU.AND P0, PT, |R11|.reuse, 1.469367938527859385e-39, PT ;  /* 0x001000000b00780b */ /* 0x040fe20003f0e200 */
[--C-:B------:R-:W-:Y:S01]  /*09e0*/  IMAD.MOV.U32 R10, RZ, RZ, R7.reuse ;  /* 0x000000ffff0a7224 */ /* 0x100fe200078e0007 */
[----:B------:R-:W-:Y:S01]  /*09f0*/  LOP3.LUT R12, R11, 0x800fffff, RZ, 0xc0, !PT ;  /* 0x800fffff0b0c7812 */ /* 0x000fe200078ec0ff */
[----:B------:R-:W-:Y:S01]  /*0a00*/  IMAD.MOV.U32 R32, RZ, RZ, 0x1ca00000 ;  /* 0x1ca00000ff207424 */ /* 0x000fe200078e00ff */
[-C--:B------:R-:W-:Y:S01]  /*0a10*/  LOP3.LUT R9, R9, R8.reuse, RZ, 0x3c, !PT ;  /* 0x0000000809097212 */ /* 0x080fe200078e3cff */
[----:B------:R-:W-:Y:S01]  /*0a20*/  BSSY.RECONVERGENT B1, `(.L_x_8) ;  /* 0x0000056000017945 */ /* 0x000fe20003800200 */
[----:B------:R-:W-:Y:S01]  /*0a30*/  LOP3.LUT R13, R12, 0x3ff00000, RZ, 0xfc, !PT ;  /* 0x3ff000000c0d7812 */ /* 0x000fe200078efcff */
[----:B------:R-:W-:Y:S01]  /*0a40*/  IMAD.MOV.U32 R12, RZ, RZ, R7 ;  /* 0x000000ffff0c7224 */ /* 0x000fe200078e0007 */
[----:B------:R-:W-:Y:S02]  /*0a50*/  LOP3.LUT R8, R9, R8, RZ, 0x3c, !PT ;  /* 0x0000000809087212 */ /* 0x000fe400078e3cff */
[----:B------:R-:W-:-:S02]  /*0a60*/  MOV R30, 0x1 ;  /* 0x00000001001e7802 */ /* 0x000fc40000000f00 */
[----:B------:R-:W-:Y:S01]  /*0a70*/  LOP3.LUT R9, R9, R8, RZ, 0x3c, !PT ;  /* 0x0000000809097212 */ /* 0x000fe200078e3cff */
[----:B------:R-:W-:Y:S01]  /*0a80*/  @!P0 DMUL R12, R10, 8.98846567431157953865e+307 ;  /* 0x7fe000000a0c8828 */ /* 0x000fe20000000000 */
[----:B------:R-:W-:Y:S02]  /*0a90*/  LOP3.LUT R34, R11, 0x7ff00000, RZ, 0xc0, !PT ;  /* 0x7ff000000b227812 */ /* 0x000fe400078ec0ff */
[C---:B------:R-:W-:Y:S02]  /*0aa0*/  FSETP.GEU.AND P2, PT, |R9|.reuse, 1.469367938527859385e-39, PT ;  /* 0x001000000900780b */ /* 0x040fe40003f4e200 */
[----:B------:R-:W-:Y:S01]  /*0ab0*/  LOP3.LUT R7, R9, 0x7ff00000, RZ, 0xc0, !PT ;  /* 0x7ff0000009077812 */ /* 0x000fe200078ec0ff */
[----:B------:R-:W0:Y:S03]  /*0ac0*/  MUFU.RCP64H R31, R13 ;  /* 0x0000000d001f7308 */ /* 0x000e260000001800 */
[----:B------:R-:W-:Y:S01]  /*0ad0*/  ISETP.GE.U32.AND P1, PT, R7, R34, PT ;  /* 0x000000220700720c */ /* 0x000fe20003f26070 */
[----:B------:R-:W-:Y:S01]  /*0ae0*/  IMAD.MOV.U32 R33, RZ, RZ, R7 ;  /* 0x000000ffff217224 */ /* 0x000fe200078e0007 */
[----:B------:R-:W-:-:S02]  /*0af0*/  @!P0 LOP3.LUT R34, R13, 0x7ff00000, RZ, 0xc0, !PT ;  /* 0x7ff000000d228812 */ /* 0x000fc400078ec0ff */
[----:B------:R-:W-:-:S03]  /*0b00*/  SEL R29, R32, 0x63400000, !P1 ;  /* 0x63400000201d7807 */ /* 0x000fc60004800000 */
[----:B------:R-:W-:Y:S02]  /*0b10*/  @!P2 LOP3.LUT R28, R11, 0x7ff00000, RZ, 0xc0, !PT ;  /* 0x7ff000000b1ca812 */ /* 0x000fe400078ec0ff */
[----:B------:R-:W-:Y:S02]  /*0b20*/  LOP3.LUT R29, R29, 0x800fffff, R9, 0xf8, !PT ;  /* 0x800fffff1d1d7812 */ /* 0x000fe400078ef809 */
[----:B------:R-:W-:Y:S01]  /*0b30*/  @!P2 ISETP.GE.U32.AND P3, PT, R7, R28, PT ;  /* 0x0000001c0700a20c */ /* 0x000fe20003f66070 */
[----:B0-----:R-:W-:-:S03]  /*0b40*/  DFMA R36, R30, -R12, 1 ;  /* 0x3ff000001e24742b */ /* 0x001fc6000000080c */
[----:B------:R-:W-:-:S04]  /*0b50*/  @!P2 SEL R28, R32, 0x63400000, !P3 ;  /* 0x63400000201ca807 */ /* 0x000fc80005800000 */
[----:B------:R-:W-:Y:S01]  /*0b60*/  @!P2 LOP3.LUT R28, R28, 0x80000000, R9, 0xf8, !PT ;  /* 0x800000001c1ca812 */ /* 0x000fe200078ef809 */
[----:B------:R-:W-:-:S08]  /*0b70*/  DFMA R36, R36, R36, R36 ;  /* 0x000000242424722b */ /* 0x000fd00000000024 */
[----:B------:R-:W-:Y:S01]  /*0b80*/  DFMA R30, R30, R36, R30 ;  /* 0x000000241e1e722b */ /* 0x000fe2000000001e */
[----:B------:R-:W-:Y:S01]  /*0b90*/  @!P2 LOP3.LUT R37, R28, 0x100000, RZ, 0xfc, !PT ;  /* 0x001000001c25a812 */ /* 0x000fe200078efcff */
[----:B------:R-:W-:Y:S02]  /*0ba0*/  IMAD.MOV.U32 R28, RZ, RZ, R8 ;  /* 0x000000ffff1c7224 */ /* 0x000fe400078e0008 */
[----:B------:R-:W-:-:S04]  /*0bb0*/  @!P2 IMAD.MOV.U32 R36, RZ, RZ, RZ ;  /* 0x000000ffff24a224 */ /* 0x000fc800078e00ff */
[----:B------:R-:W-:Y:S02]  /*0bc0*/  DFMA R38, R30, -R12, 1 ;  /* 0x3ff000001e26742b */ /* 0x000fe4000000080c */
[----:B------:R-:W-:-:S06]  /*0bd0*/  @!P2 DFMA R28, R28, 2, -R36 ;  /* 0x400000001c1ca82b */ /* 0x000fcc0000000824 */
[----:B------:R-:W-:-:S04]  /*0be0*/  DFMA R38, R30, R38, R30 ;  /* 0x000000261e26722b */ /* 0x000fc8000000001e */
[----:B------:R-:W-:-:S04]  /*0bf0*/  @!P2 LOP3.LUT R33, R29, 0x7ff00000, RZ, 0xc0, !PT ;  /* 0x7ff000001d21a812 */ /* 0x000fc800078ec0ff */
[----:B------:R-:W-:Y:S01]  /*0c00*/  DMUL R36, R38, R28 ;  /* 0x0000001c26247228 */ /* 0x000fe20000000000 */
[----:B------:R-:W-:-:S05]  /*0c10*/  VIADD R35, R33, 0xffffffff ;  /* 0xffffffff21237836 */ /* 0x000fca0000000000 */
[----:B------:R-:W-:Y:S02]  /*0c20*/  ISETP.GT.U32.AND P0, PT, R35, 0x7feffffe, PT ;  /* 0x7feffffe2300780c */ /* 0x000fe40003f04070 */
[----:B------:R-:W-:-:S08]  /*0c30*/  DFMA R30, R36, -R12, R28 ;  /* 0x8000000c241e722b */ /* 0x000fd0000000001c */
[----:B------:R-:W-:Y:S01]  /*0c40*/  DFMA R30, R38, R30, R36 ;  /* 0x0000001e261e722b */ /* 0x000fe20000000024 */
[----:B------:R-:W-:-:S05]  /*0c50*/  VIADD R36, R34, 0xffffffff ;  /* 0xffffffff22247836 */ /* 0x000fca0000000000 */
[----:B------:R-:W-:-:S13]  /*0c60*/  ISETP.GT.U32.OR P0, PT, R36, 0x7feffffe, P0 ;  /* 0x7feffffe2400780c */ /* 0x000fda0000704470 */
[----:B------:R-:W-:Y:S05]  /*0c70*/  @P0 BRA `(.L_x_9) ;  /* 0x00000000006c0947 */ /* 0x000fea0003800000 */
[----:B------:R-:W-:-:S04]  /*0c80*/  LOP3.LUT R8, R11, 0x7ff00000, RZ, 0xc0, !PT ;  /* 0x7ff000000b087812 */ /* 0x000fc800078ec0ff */
[CC--:B------:R-:W-:Y:S02]  /*0c90*/  VIADDMNMX R9, R7.reuse, -R8.reuse, 0xb9600000, !PT ;  /* 0xb960000007097446 */ /* 0x0c0fe40007800908 */
[----:B------:R-:W-:Y:S02]  /*0ca0*/  ISETP.GE.U32.AND P0, PT, R7, R8, PT ;  /* 0x000000080700720c */ /* 0x000fe40003f06070 */
[----:B------:R-:W-:Y:S02]  /*0cb0*/  VIMNMX R9, PT, PT, R9, 0x46a00000, PT ;  /* 0x46a0000009097848 */ /* 0x000fe40003fe0100 */
[----:B------:R-:W-:-:S05]  /*0cc0*/  SEL R32, R32, 0x63400000, !P0 ;  /* 0x6340000020207807 */ /* 0x000fca0004000000 */
[----:B------:R-:W-:Y:S02]  /*0cd0*/  IMAD.IADD R9, R9, 0x1, -R32 ;  /* 0x0000000109097824 */ /* 0x000fe400078e0a20 */
[----:B------:R-:W-:Y:S02]  /*0ce0*/  IMAD.MOV.U32 R32, RZ, RZ, RZ ;  /* 0x000000ffff207224 */ /* 0x000fe400078e00ff */
[----:B------:R-:W-:-:S06]  /*0cf0*/  VIADD R33, R9, 0x7fe00000 ;  /* 0x7fe0000009217836 */ /* 0x000fcc0000000000 */
[----:B------:R-:W-:-:S10]  /*0d00*/  DMUL R36, R30, R32 ;  /* 0x000000201e247228 */ /* 0x000fd40000000000 */
[----:B------:R-:W-:-:S13]  /*0d10*/  FSETP.GTU.AND P0, PT, |R37|, 1.469367938527859385e-39, PT ;  /* 0x001000002500780b */ /* 0x000fda0003f0c200 */
[----:B------:R-:W-:Y:S05]  /*0d20*/  @P0 BRA `(.L_x_10) ;  /* 0x0000000000940947 */ /* 0x000fea0003800000 */
[----:B------:R-:W-:Y:S01]  /*0d30*/  DFMA R12, R30, -R12, R28 ;  /* 0x8000000c1e0c722b */ /* 0x000fe2000000001c */
[----:B------:R-:W-:-:S09]  /*0d40*/  IMAD.MOV.U32 R32, RZ, RZ, RZ ;  /* 0x000000ffff207224 */ /* 0x000fd200078e00ff */
[C---:B------:R-:W-:Y:S02]  /*0d50*/  FSETP.NEU.AND P0, PT, R13.reuse, RZ, PT ;  /* 0x000000ff0d00720b */ /* 0x040fe40003f0d000 */
[----:B------:R-:W-:-:S04]  /*0d60*/  LOP3.LUT R10, R13, 0x80000000, R11, 0x48, !PT ;  /* 0x800000000d0a7812 */ /* 0x000fc800078e480b */
[----:B------:R-:W-:-:S07]  /*0d70*/  LOP3.LUT R33, R10, R33, RZ, 0xfc, !PT ;  /* 0x000000210a217212 */ /* 0x000fce00078efcff */
[----:B------:R-:W-:Y:S05]  /*0d80*/  @!P0 BRA `(.L_x_10) ;  /* 0x00000000007c8947 */ /* 0x000fea0003800000 */
[----:B------:R-:W-:Y:S01]  /*0d90*/  IMAD.MOV R13, RZ, RZ, -R9 ;  /* 0x000000ffff0d7224 */ /* 0x000fe200078e0a09 */
[----:B------:R-:W-:Y:S02]  /*0da0*/  MOV R12, RZ ;  /* 0x000000ff000c7202 */ /* 0x000fe40000000f00 */
[----:B------:R-:W-:-:S04]  /*0db0*/  IADD3 R9, PT, PT, -R9, -0x43300000, RZ ;  /* 0xbcd0000009097810 */ /* 0x000fc80007ffe1ff */
[----:B------:R-:W-:Y:S02]  /*0dc0*/  DFMA R12, R36, -R12, R30 ;  /* 0x8000000c240c722b */ /* 0x000fe4000000001e */
[----:B------:R-:W-:-:S08]  /*0dd0*/  DMUL.RP R30, R30, R32 ;  /* 0x000000201e1e7228 */ /* 0x000fd00000008000 */
[----:B------:R-:W-:Y:S02]  /*0de0*/  FSETP.NEU.AND P0, PT, |R13|, R9, PT ;  /* 0x000000090d00720b */ /* 0x000fe40003f0d200 */
[----:B------:R-:W-:Y:S02]  /*0df0*/  LOP3.LUT R7, R31, R10, RZ, 0x3c, !PT ;  /* 0x0000000a1f077212 */ /* 0x000fe400078e3cff */
[----:B------:R-:W-:Y:S02]  /*0e00*/  FSEL R36, R30, R36, !P0 ;  /* 0x000000241e247208 */ /* 0x000fe40004000000 */
[----:B------:R-:W-:Y:S01]  /*0e10*/  FSEL R37, R7, R37, !P0 ;  /* 0x0000002507257208 */ /* 0x000fe20004000000 */
[----:B------:R-:W-:Y:S06]  /*0e20*/  BRA `(.L_x_10) ;  /* 0x0000000000547947 */ /* 0x000fec0003800000 */
.L_x_9:
[----:B------:R-:W-:-:S14]  /*0e30*/  DSETP.NAN.AND P0, PT, R8, R8, PT ;  /* 0x000000080800722a */ /* 0x000fdc0003f08000 */
[----:B------:R-:W-:Y:S05]  /*0e40*/  @P0 BRA `(.L_x_11) ;  /* 0x0000000000440947 */ /* 0x000fea0003800000 */
[----:B------:R-:W-:-:S14]  /*0e50*/  DSETP.NAN.AND P0, PT, R10, R10, PT ;  /* 0x0000000a0a00722a */ /* 0x000fdc0003f08000 */
[----:B------:R-:W-:Y:S05]  /*0e60*/  @P0 BRA `(.L_x_12) ;  /* 0x0000000000300947 */ /* 0x000fea0003800000 */
[----:B------:R-:W-:Y:S01]  /*0e70*/  ISETP.NE.AND P0, PT, R33, R34, PT ;  /* 0x000000222100720c */ /* 0x000fe20003f05270 */
[----:B------:R-:W-:Y:S02]  /*0e80*/  IMAD.MOV.U32 R36, RZ, RZ, 0x0 ;  /* 0x00000000ff247424 */ /* 0x000fe400078e00ff */
[----:B------:R-:W-:-:S10]  /*0e90*/  IMAD.MOV.U32 R37, RZ, RZ, -0x80000 ;  /* 0xfff80000ff257424 */ /* 0x000fd400078e00ff */
[----:B------:R-:W-:Y:S05]  /*0ea0*/  @!P0 BRA `(.L_x_10) ;  /* 0x0000000000348947 */ /* 0x000fea0003800000 */
[----:B------:R-:W-:Y:S02]  /*0eb0*/  ISETP.NE.AND P0, PT, R33, 0x7ff00000, PT ;  /* 0x7ff000002100780c */ /* 0x000fe40003f05270 */
[----:B------:R-:W-:Y:S02]  /*0ec0*/  LOP3.LUT R37, R9, 0x80000000, R11, 0x48, !PT ;  /* 0x8000000009257812 */ /* 0x000fe400078e480b */
[----:B------:R-:W-:-:S13]  /*0ed0*/  ISETP.EQ.OR P0, PT, R34, RZ, !P0 ;  /* 0x000000ff2200720c */ /* 0x000fda0004702670 */
[----:B------:R-:W-:Y:S01]  /*0ee0*/  @P0 LOP3.LUT R7, R37, 0x7ff00000, RZ, 0xfc, !PT ;  /* 0x7ff0000025070812 */ /* 0x000fe200078efcff */
[----:B------:R-:W-:Y:S02]  /*0ef0*/  @!P0 IMAD.MOV.U32 R36, RZ, RZ, RZ ;  /* 0x000000ffff248224 */ /* 0x000fe400078e00ff */
[----:B------:R-:W-:Y:S02]  /*0f00*/  @P0 IMAD.MOV.U32 R36, RZ, RZ, RZ ;  /* 0x000000ffff240224 */ /* 0x000fe400078e00ff */
[----:B------:R-:W-:Y:S01]  /*0f10*/  @P0 IMAD.MOV.U32 R37, RZ, RZ, R7 ;  /* 0x000000ffff250224 */ /* 0x000fe200078e0007 */
[----:B------:R-:W-:Y:S06]  /*0f20*/  BRA `(.L_x_10) ;  /* 0x0000000000147947 */ /* 0x000fec0003800000 */
.L_x_12:
[----:B------:R-:W-:Y:S01]  /*0f30*/  LOP3.LUT R37, R11, 0x80000, RZ, 0xfc, !PT ;  /* 0x000800000b257812 */ /* 0x000fe200078efcff */
[----:B------:R-:W-:Y:S01]  /*0f40*/  IMAD.MOV.U32 R36, RZ, RZ, R10 ;  /* 0x000000ffff247224 */ /* 0x000fe200078e000a */
[----:B------:R-:W-:Y:S06]  /*0f50*/  BRA `(.L_x_10) ;  /* 0x0000000000087947 */ /* 0x000fec0003800000 */
.L_x_11:
[----:B------:R-:W-:Y:S01]  /*0f60*/  LOP3.LUT R37, R9, 0x80000, RZ, 0xfc, !PT ;  /* 0x0008000009257812 */ /* 0x000fe200078efcff */
[----:B------:R-:W-:-:S07]  /*0f70*/  IMAD.MOV.U32 R36, RZ, RZ, R8 ;  /* 0x000000ffff247224 */ /* 0x000fce00078e0008 */
.L_x_10:
[----:B------:R-:W-:Y:S05]  /*0f80*/  BSYNC.RECONVERGENT B1 ;  /* 0x0000000000017941 */ /* 0x000fea0003800200 */
.L_x_8:
[----:B------:R-:W-:Y:S02]  /*0f90*/  IMAD.MOV.U32 R7, RZ, RZ, 0x0 ;  /* 0x00000000ff077424 */ /* 0x000fe400078e00ff */
[----:B------:R-:W-:Y:S02]  /*0fa0*/  IMAD.MOV.U32 R8, RZ, RZ, R36 ;  /* 0x000000ffff087224 */ /* 0x000fe400078e0024 */
[----:B------:R-:W-:Y:S01]  /*0fb0*/  IMAD.MOV.U32 R9, RZ, RZ, R37 ;  /* 0x000000ffff097224 */ /* 0x000fe200078e0025 */
[----:B------:R-:W-:Y:S06]  /*0fc0*/  RET.REL.NODEC R6 `(_Z15calculoVermelhoPd) ;  /* 0xfffffff0060c7950 */ /* 0x000fec0003c3ffff */
.L_x_13:
[----:B------:R-:W-:-:S00]  /*0fd0*/  BRA `(.L_x_13) ;  /* 0xfffffffc00fc7947 */ /* 0x000fc0000383ffff */
[----:B------:R-:W-:-:S00]  /*0fe0*/  NOP ;  /* 0x0000000000007918 */ /* 0x000fc00000000000 */
        /* <DEDUP_REMOVED lines=9> */
.L_x_28:


//--------------------- .text._Z11calculoAzulPd   --------------------------
	.section	.text._Z11calculoAzulPd,"ax",@progbits
	.align	128
        .global         _Z11calculoAzulPd
        .type           _Z11calculoAzulPd,@function
        .size           _Z11calculoAzulPd,(.L_x_29 - _Z11calculoAzulPd)
        .other          _Z11calculoAzulPd,@"STO_CUDA_ENTRY STV_DEFAULT"
_Z11calculoAzulPd:
.text._Z11calculoAzulPd:
        /* <DEDUP_REMOVED lines=46> */
[----:B------:R-:W-:Y:S05]  /*02e0*/  CALL.REL.NOINC `($__internal_1_$__cuda_sm20_div_rn_f64_full) ;  /* 0x0000000400b87944 */ /* 0x000fea0003c00000 */
[----:B------:R-:W-:Y:S02]  /*02f0*/  IMAD.MOV.U32 R2, RZ, RZ, R8 ;  /* 0x000000ffff027224 */ /* 0x000fe400078e0008 */
[----:B------:R-:W-:-:S07]  /*0300*/  IMAD.MOV.U32 R3, RZ, RZ, R9 ;  /* 0x000000ffff037224 */ /* 0x000fce00078e0009 */
.L_x_15:
[----:B------:R-:W-:Y:S05]  /*0310*/  BSYNC.RECONVERGENT B0 ;  /* 0x0000000000007941 */ /* 0x000fea0003800200 */
.L_x_14:
        /* <DEDUP_REMOVED lines=31> */
[----:B-----5:R-:W-:Y:S05]  /*0510*/  CALL.REL.NOINC `($__internal_1_$__cuda_sm20_div_rn_f64_full) ;  /* 0x00000004002c7944 */ /* 0x020fea0003c00000 */
[----:B------:R-:W-:Y:S02]  /*0520*/  IMAD.MOV.U32 R6, RZ, RZ, R8 ;  /* 0x000000ffff067224 */ /* 0x000fe400078e0008 */
[----:B------:R-:W-:-:S07]  /*0530*/  IMAD.MOV.U32 R7, RZ, RZ, R9 ;  /* 0x000000ffff077224 */ /* 0x000fce00078e0009 */
.L_x_17:
[----:B------:R-:W-:Y:S05]  /*0540*/  BSYNC.RECONVERGENT B0 ;  /* 0x0000000000007941 */ /* 0x000fea0003800200 */
.L_x_16:
        /* <DEDUP_REMOVED lines=32> */
[----:B------:R-:W-:Y:S05]  /*0750*/  CALL.REL.NOINC `($__internal_1_$__cuda_sm20_div_rn_f64_full) ;  /* 0x00000000009c7944 */ /* 0x000fea0003c00000 */
.L_x_19:
[----:B------:R-:W-:Y:S05]  /*0760*/  BSYNC.RECONVERGENT B0 ;  /* 0x0000000000007941 */ /* 0x000fea0003800200 */
.L_x_18:
        /* <DEDUP_REMOVED lines=29> */
.L_x_21:
[----:B------:R-:W-:Y:S05]  /*0940*/  BSYNC.RECONVERGENT B0 ;  /* 0x0000000000007941 */ /* 0x000fea0003800200 */
.L_x_20:
        /* <DEDUP_REMOVED lines=8> */
        .weak           $__internal_1_$__cuda_sm20_div_rn_f64_full
        .type           $__internal_1_$__cuda_sm20_div_rn_f64_full,@function
        .size           $__internal_1_$__cuda_sm20_div_rn_f64_full,(.L_x_29 - $__internal_1_$__cuda_sm20_div_rn_f64_full)
$__internal_1_$__cuda_sm20_div_rn_f64_full:
        /* <DEDUP_REMOVED lines=70> */
.L_x_23:
        /* <DEDUP_REMOVED lines=16> */
.L_x_26:
[----:B------:R-:W-:Y:S01]  /*0f30*/  LOP3.LUT R37, R11, 0x80000, RZ, 0xfc, !PT ;  /* 0x000800000b257812 */ /* 0x000fe200078efcff */
[----:B------:R-:W-:Y:S01]  /*0f40*/  IMAD.MOV.U32 R36, RZ, RZ, R10 ;  /* 0x000000ffff247224 */ /* 0x000fe200078e000a */
[----:B------:R-:W-:Y:S06]  /*0f50*/  BRA `(.L_x_24) ;  /* 0x0000000000087947 */ /* 0x000fec0003800000 */
.L_x_25:
[----:B------:R-:W-:Y:S01]  /*0f60*/  LOP3.LUT R37, R9, 0x80000, RZ, 0xfc, !PT ;  /* 0x0008000009257812 */ /* 0x000fe200078efcff */
[----:B------:R-:W-:-:S07]  /*0f70*/  IMAD.MOV.U32 R36, RZ, RZ, R8 ;  /* 0x000000ffff247224 */ /* 0x000fce00078e0008 */
.L_x_24:
[----:B------:R-:W-:Y:S05]  /*0f80*/  BSYNC.RECONVERGENT B1 ;  /* 0x0000000000017941 */ /* 0x000fea0003800200 */
.L_x_22:
[----:B------:R-:W-:Y:S02]  /*0f90*/  IMAD.MOV.U32 R7, RZ, RZ, 0x0 ;  /* 0x00000000ff077424 */ /* 0x000fe400078e00ff */
[----:B------:R-:W-:Y:S02]  /*0fa0*/  IMAD.MOV.U32 R8, RZ, RZ, R36 ;  /* 0x000000ffff087224 */ /* 0x000fe400078e0024 */
[----:B------:R-:W-:Y:S01]  /*0fb0*/  IMAD.MOV.U32 R9, RZ, RZ, R37 ;  /* 0x000000ffff097224 */ /* 0x000fe200078e0025 */
[----:B------:R-:W-:Y:S06]  /*0fc0*/  RET.REL.NODEC R6 `(_Z11calculoAzulPd) ;  /* 0xfffffff0060c7950 */ /* 0x000fec0003c3ffff */
.L_x_27:
        /* <DEDUP_REMOVED lines=11> */
.L_x_29:


//--------------------- .nv.shared.reserved.0     --------------------------
	.section	.nv.shared.reserved.0,"aw",@nobits
	.weak		__nv_reservedSMEM_offset_0_alias
	.size		__nv_reservedSMEM_offset_0_alias, 0, 64
	.other		__nv_reservedSMEM_offset_0_alias,@"STO_CUDA_RESERVED_SHARED STV_DEFAULT"
__nv_reservedSMEM_offset_0_alias:
	.zero		0
	.zero		64


//--------------------- .nv.global                --------------------------
	.section	.nv.global,"aw",@nobits
	.align	8
.nv.global:
	.type		d_intervaloX,@object
	.size		d_intervaloX,(d_denominador1 - d_intervaloX)
d_intervaloX:
	.zero		8
	.type		d_denominador1,@object
	.size		d_denominador1,(d_intervaloY - d_denominador1)
d_denominador1:
	.zero		8
	.type		d_intervaloY,@object
	.size		d_intervaloY,(d_denominador2 - d_intervaloY)
d_intervaloY:
	.zero		8
	.type		d_denominador2,@object
	.size		d_denominador2,(d_divX - d_denominador2)
d_denominador2:
	.zero		8
	.type		d_divX,@object
	.size		d_divX,(d_divY - d_divX)
d_divX:
	.zero		4
	.type		d_divY,@object
	.size		d_divY,(.L_5 - d_divY)
d_divY:
	.zero		4
.L_5:


//--------------------- .nv.constant0._Z15calculoVermelhoPd --------------------------
	.section	.nv.constant0._Z15calculoVermelhoPd,"a",@progbits
	.sectionflags	@""
	.align	4
.nv.constant0._Z15calculoVermelhoPd:
	.zero		904


//--------------------- .nv.constant0._Z11calculoAzulPd --------------------------
	.section	.nv.constant0._Z11calculoAzulPd,"a",@progbits
	.sectionflags	@""
	.align	4
.nv.constant0._Z11calculoAzulPd:
	.zero		904


//--------------------- SYMBOLS --------------------------

	.type		.nv.reservedSmem.offset0,@object
	.size		.nv.reservedSmem.offset0,0x4
